	.headerflags	@"EF_CUDA_TEXMODE_UNIFIED EF_CUDA_64BIT_ADDRESS EF_CUDA_ACCELERATORS EF_CUDA_SM90 EF_CUDA_VIRTUAL_SM(EF_CUDA_SM90)"
	.elftype	@"ET_EXEC"


//--------------------- .nv.info                  --------------------------
	.section	.nv.info,"",@"SHT_CUDA_INFO"
	.align	4


	//----- nvinfo : EIATTR_REGCOUNT
	.align		4
        /*0000*/ 	.byte	0x04, 0x2f
        /*0002*/ 	.short	(.L_1 - .L_0)
	.align		4
.L_0:
        /*0004*/ 	.word	index@(triton_poi_fused_clone_view_0)
        /*0008*/ 	.word	0x00000020


	//----- nvinfo : EIATTR_MIN_STACK_SIZE
	.align		4
.L_1:
        /*000c*/ 	.byte	0x04, 0x12
        /*000e*/ 	.short	(.L_3 - .L_2)
	.align		4
.L_2:
        /*0010*/ 	.word	index@(triton_poi_fused_clone_view_0)
        /*0014*/ 	.word	0x00000000


	//----- nvinfo : EIATTR_FRAME_SIZE
	.align		4
.L_3:
        /*0018*/ 	.byte	0x04, 0x11
        /*001a*/ 	.short	(.L_5 - .L_4)
	.align		4
.L_4:
        /*001c*/ 	.word	index@(triton_poi_fused_clone_view_0)
        /*0020*/ 	.word	0x00000000


	//----- nvinfo : EIATTR_MIN_STACK_SIZE
	.align		4
.L_5:
        /*0024*/ 	.byte	0x04, 0x12
        /*0026*/ 	.short	(.L_7 - .L_6)
	.align		4
.L_6:
        /*0028*/ 	.word	index@(triton_poi_fused_clone_view_0)
        /*002c*/ 	.word	0x00000000
.L_7:


//--------------------- .nv.info.triton_poi_fused_clone_view_0 --------------------------
	.section	.nv.info.triton_poi_fused_clone_view_0,"",@"SHT_CUDA_INFO"
	.sectionflags	@""
	.align	4


	//----- nvinfo : EIATTR_CUDA_API_VERSION
	.align		4
        /*0000*/ 	.byte	0x04, 0x37
        /*0002*/ 	.short	(.L_9 - .L_8)
.L_8:
        /*0004*/ 	.word	0x0000007c


	//----- nvinfo : EIATTR_KPARAM_INFO
	.align		4
.L_9:
        /*0008*/ 	.byte	0x04, 0x17
        /*000a*/ 	.short	(.L_11 - .L_10)
.L_10:
        /*000c*/ 	.word	0x00000000
        /*0010*/ 	.short	0x0004
        /*0012*/ 	.short	0x001c
        /*0014*/ 	.byte	0x00, 0xf0, 0x11, 0x00


	//----- nvinfo : EIATTR_KPARAM_INFO
	.align		4
.L_11:
        /*0018*/ 	.byte	0x04, 0x17
        /*001a*/ 	.short	(.L_13 - .L_12)
.L_12:
        /*001c*/ 	.word	0x00000000
        /*0020*/ 	.short	0x0003
        /*0022*/ 	.short	0x0018
        /*0024*/ 	.byte	0x00, 0xf0, 0x11, 0x00


	//----- nvinfo : EIATTR_KPARAM_INFO
	.align		4
.L_13:
        /*0028*/ 	.byte	0x04, 0x17
        /*002a*/ 	.short	(.L_15 - .L_14)
.L_14:
        /*002c*/ 	.word	0x00000000
        /*0030*/ 	.short	0x0002
        /*0032*/ 	.short	0x0010
        /*0034*/ 	.byte	0x00, 0xf4, 0x21, 0x00


	//----- nvinfo : EIATTR_KPARAM_INFO
	.align		4
.L_15:
        /*0038*/ 	.byte	0x04, 0x17
        /*003a*/ 	.short	(.L_17 - .L_16)
.L_16:
        /*003c*/ 	.word	0x00000000
        /*0040*/ 	.short	0x0001
        /*0042*/ 	.short	0x0008
        /*0044*/ 	.byte	0x00, 0xf4, 0x21, 0x00


	//----- nvinfo : EIATTR_KPARAM_INFO
	.align		4
.L_17:
        /*0048*/ 	.byte	0x04, 0x17
        /*004a*/ 	.short	(.L_19 - .L_18)
.L_18:
        /*004c*/ 	.word	0x00000000
        /*0050*/ 	.short	0x0000
        /*0052*/ 	.short	0x0000
        /*0054*/ 	.byte	0x00, 0xf4, 0x21, 0x00


	//----- nvinfo : EIATTR_SPARSE_MMA_MASK
	.align		4
.L_19:
        /*0058*/ 	.byte	0x03, 0x50
        /*005a*/ 	.short	0x0000


	//----- nvinfo : EIATTR_MAXREG_COUNT
	.align		4
        /*005c*/ 	.byte	0x03, 0x1b
        /*005e*/ 	.short	0x00ff


	//----- nvinfo : EIATTR_EXIT_INSTR_OFFSETS
	.align		4
        /*0060*/ 	.byte	0x04, 0x1c
        /*0062*/ 	.short	(.L_21 - .L_20)


	//   ....[0]....
.L_20:
        /*0064*/ 	.word	0x000006c0


	//   ....[1]....
        /*0068*/ 	.word	0x00000720


	//----- nvinfo : EIATTR_REQNTID
	.align		4
.L_21:
        /*006c*/ 	.byte	0x04, 0x10
        /*006e*/ 	.short	(.L_23 - .L_22)
.L_22:
        /*0070*/ 	.word	0x00000080
        /*0074*/ 	.word	0x00000001
        /*0078*/ 	.word	0x00000001


	//----- nvinfo : EIATTR_CBANK_PARAM_SIZE
	.align		4
.L_23:
        /*007c*/ 	.byte	0x03, 0x19
        /*007e*/ 	.short	0x0020


	//----- nvinfo : EIATTR_PARAM_CBANK
	.align		4
        /*0080*/ 	.byte	0x04, 0x0a
        /*0082*/ 	.short	(.L_25 - .L_24)
	.align		4
.L_24:
        /*0084*/ 	.word	index@(.nv.constant0.triton_poi_fused_clone_view_0)
        /*0088*/ 	.short	0x0210
        /*008a*/ 	.short	0x0020


	//----- nvinfo : EIATTR_SW_WAR
	.align		4
.L_25:
        /*008c*/ 	.byte	0x04, 0x36
        /*008e*/ 	.short	(.L_27 - .L_26)
.L_26:
        /*0090*/ 	.word	0x00000008
.L_27:


//--------------------- .nv.callgraph             --------------------------
	.section	.nv.callgraph,"",@"SHT_CUDA_CALLGRAPH"
	.align	4
	.sectionentsize	8
	.align		4
        /*0000*/ 	.word	0x00000000
	.align		4
        /*0004*/ 	.word	0xffffffff
	.align		4
        /*0008*/ 	.word	0x00000000
	.align		4
        /*000c*/ 	.word	0xfffffffe
	.align		4
        /*0010*/ 	.word	0x00000000
	.align		4
        /*0014*/ 	.word	0xfffffffd
	.align		4
        /*0018*/ 	.word	0x00000000
	.align		4
        /*001c*/ 	.word	0xfffffffc


//--------------------- .text.triton_poi_fused_clone_view_0 --------------------------
	.section	.text.triton_poi_fused_clone_view_0,"ax",@progbits
	.sectionflags	@"SHF_BARRIERS=1"
	.align	128
        .global         triton_poi_fused_clone_view_0
        .type           triton_poi_fused_clone_view_0,@function
        .size           triton_poi_fused_clone_view_0,(.L_x_1 - triton_poi_fused_clone_view_0)
        .other          triton_poi_fused_clone_view_0,@"STO_CUDA_ENTRY STV_DEFAULT"
triton_poi_fused_clone_view_0:
.text.triton_poi_fused_clone_view_0:
[----:B------:R-:W0:Y:S01]  /*0000*/  LDC R1, c[0x0][0x28] ;  /* 0x00000a00ff017b82 */ /* 0x000e220000000800 */
[----:B------:R-:W1:Y:S07]  /*0010*/  S2R R11, SR_TID.X ;  /* 0x00000000000b7919 */ /* 0x000e6e0000002100 */
[----:B------:R-:W2:Y:S01]  /*0020*/  LDC.64 R4, c[0x0][0x218] ;  /* 0x00008600ff047b82 */ /* 0x000ea20000000a00 */
[----:B------:R-:W-:Y:S01]  /*0030*/  CS2R R14, SRZ ;  /* 0x00000000000e7805 */ /* 0x000fe2000001ff00 */
[----:B------:R-:W-:Y:S01]  /*0040*/  ULDC.64 UR6, c[0x0][0x208] ;  /* 0x0000820000067ab9 */ /* 0x000fe20000000a00 */
[----:B------:R-:W3:Y:S01]  /*0050*/  S2R R2, SR_CTAID.Y ;  /* 0x0000000000027919 */ /* 0x000ee20000002600 */
[----:B------:R-:W4:Y:S04]  /*0060*/  S2R R0, SR_CTAID.X ;  /* 0x0000000000007919 */ /* 0x000f280000002500 */
[----:B------:R-:W4:Y:S01]  /*0070*/  LDC.64 R6, c[0x0][0x220] ;  /* 0x00008800ff067b82 */ /* 0x000f220000000a00 */
[----:B-1----:R-:W-:-:S02]  /*0080*/  IMAD.SHL.U32 R3, R11, 0x4, RZ ;  /* 0x000000040b037824 */ /* 0x002fc400078e00ff */
[----:B---3--:R-:W-:Y:S01]  /*0090*/  IMAD.SHL.U32 R8, R2, 0x400, RZ ;  /* 0x0000040002087824 */ /* 0x008fe200078e00ff */
[----:B------:R-:W-:Y:S02]  /*00a0*/  SHF.R.S32.HI R10, RZ, 0x15, R2 ;  /* 0x00000015ff0a7819 */ /* 0x000fe40000011402 */
[----:B------:R-:W-:Y:S01]  /*00b0*/  LOP3.LUT R3, R3, 0x1fc, RZ, 0xc0, !PT ;  /* 0x000001fc03037812 */ /* 0x000fe200078ec0ff */
[----:B----4-:R-:W-:Y:S01]  /*00c0*/  IMAD.WIDE R20, R0, 0x4, R6 ;  /* 0x0000000400147825 */ /* 0x010fe200078e0206 */
[----:B------:R-:W-:Y:S02]  /*00d0*/  SGXT R10, R10, 0x1 ;  /* 0x000000010a0a781a */ /* 0x000fe40000000200 */
[----:B------:R-:W-:Y:S02]  /*00e0*/  LOP3.LUT R2, R8, R3, RZ, 0xfc, !PT ;  /* 0x0000000308027212 */ /* 0x000fe400078efcff */
[----:B------:R-:W-:Y:S02]  /*00f0*/  LOP3.LUT R9, R8, 0x200, R3, 0xfe, !PT ;  /* 0x0000020008097812 */ /* 0x000fe400078efe03 */
[----:B------:R-:W-:-:S02]  /*0100*/  LEA.HI R12, R10, R2, RZ, 0xc ;  /* 0x000000020a0c7211 */ /* 0x000fc400078f60ff */
[----:B------:R-:W-:Y:S02]  /*0110*/  LEA.HI R10, R10, R9, RZ, 0xc ;  /* 0x000000090a0a7211 */ /* 0x000fe400078f60ff */
[----:B------:R-:W-:Y:S02]  /*0120*/  LOP3.LUT R13, R12, 0xfffff000, RZ, 0xc0, !PT ;  /* 0xfffff0000c0d7812 */ /* 0x000fe400078ec0ff */
[----:B------:R-:W-:Y:S02]  /*0130*/  SHF.R.S32.HI R12, RZ, 0xc, R12 ;  /* 0x0000000cff0c7819 */ /* 0x000fe4000001140c */
[----:B------:R-:W-:Y:S01]  /*0140*/  ISETP.GE.AND P0, PT, R0, 0xc, PT ;  /* 0x0000000c0000780c */ /* 0x000fe20003f06270 */
[----:B------:R-:W-:Y:S01]  /*0150*/  IMAD.IADD R13, R2, 0x1, -R13 ;  /* 0x00000001020d7824 */ /* 0x000fe200078e0a0d */
[----:B------:R-:W-:Y:S02]  /*0160*/  LOP3.LUT R2, R10, 0xfffff000, RZ, 0xc0, !PT ;  /* 0xfffff0000a027812 */ /* 0x000fe400078ec0ff */
[----:B------:R-:W-:-:S02]  /*0170*/  SHF.R.S32.HI R10, RZ, 0xc, R10 ;  /* 0x0000000cff0a7819 */ /* 0x000fc4000001140a */
[----:B------:R-:W-:Y:S01]  /*0180*/  LEA R13, R0, R13, 0xc ;  /* 0x0000000d000d7211 */ /* 0x000fe200078e60ff */
[----:B------:R-:W-:Y:S02]  /*0190*/  IMAD.IADD R9, R9, 0x1, -R2 ;  /* 0x0000000109097824 */ /* 0x000fe400078e0a02 */
[----:B------:R-:W-:Y:S02]  /*01a0*/  IMAD.MOV.U32 R2, RZ, RZ, RZ ;  /* 0x000000ffff027224 */ /* 0x000fe400078e00ff */
[----:B------:R-:W-:Y:S01]  /*01b0*/  IMAD R17, R12, 0xc000, R13 ;  /* 0x0000c0000c117824 */ /* 0x000fe200078e020d */
[----:B------:R-:W-:-:S03]  /*01c0*/  CS2R R12, SRZ ;  /* 0x00000000000c7805 */ /* 0x000fc6000001ff00 */
[----:B--2---:R-:W-:Y:S01]  /*01d0*/  IMAD.WIDE R16, R17, 0x4, R4 ;  /* 0x0000000411107825 */ /* 0x004fe200078e0204 */
[----:B------:R-:W2:Y:S04]  /*01e0*/  @!P0 LDG.E.EL R2, desc[UR6][R20.64] ;  /* 0x0000000614028981 */ /* 0x000ea8000c2e1900 */
[----:B------:R1:W2:Y:S01]  /*01f0*/  @!P0 LDG.E.EL.128 R12, desc[UR6][R16.64] ;  /* 0x00000006100c8981 */ /* 0x0002a2000c2e1d00 */
[----:B------:R-:W-:Y:S01]  /*0200*/  IMAD R9, R10, 0xc000, R9 ;  /* 0x0000c0000a097824 */ /* 0x000fe200078e0209 */
[----:B------:R-:W-:-:S04]  /*0210*/  CS2R R6, SRZ ;  /* 0x0000000000067805 */ /* 0x000fc8000001ff00 */
[----:B------:R-:W-:-:S05]  /*0220*/  LEA R9, R0, R9, 0xc ;  /* 0x0000000900097211 */ /* 0x000fca00078e60ff */
[----:B------:R-:W-:Y:S01]  /*0230*/  IMAD.WIDE R18, R9, 0x4, R4 ;  /* 0x0000000409127825 */ /* 0x000fe200078e0204 */
[----:B------:R-:W-:-:S06]  /*0240*/  CS2R R4, SRZ ;  /* 0x0000000000047805 */ /* 0x000fcc000001ff00 */
[----:B------:R3:W4:Y:S01]  /*0250*/  @!P0 LDG.E.EL.128 R4, desc[UR6][R18.64] ;  /* 0x0000000612048981 */ /* 0x000722000c2e1d00 */
[----:B------:R-:W5:Y:S01]  /*0260*/  S2UR UR5, SR_CgaCtaId ;  /* 0x00000000000579c3 */ /* 0x000f620000008800 */
[----:B------:R-:W-:Y:S01]  /*0270*/  UMOV UR4, 0x400 ;  /* 0x0000040000047882 */ /* 0x000fe20000000000 */
[----:B-1----:R-:W-:Y:S01]  /*0280*/  LOP3.LUT R17, R11, 0x7f, RZ, 0xc0, !PT ;  /* 0x0000007f0b117812 */ /* 0x002fe200078ec0ff */
[----:B------:R-:W1:Y:S01]  /*0290*/  S2R R9, SR_TID.X ;  /* 0x0000000000097919 */ /* 0x000e620000002100 */
[----:B------:R-:W-:Y:S01]  /*02a0*/  LOP3.LUT R11, R8, 0x7f, R11, 0xf8, !PT ;  /* 0x0000007f080b7812 */ /* 0x000fe200078ef80b */
[----:B-----5:R-:W-:-:S06]  /*02b0*/  UPRMT UR4, UR5, 0x654, UR4 ;  /* 0x0000065405047896 */ /* 0x020fcc0008000004 */
[----:B------:R-:W-:Y:S02]  /*02c0*/  LEA R16, R3, UR4, 0x3 ;  /* 0x0000000403107c11 */ /* 0x000fe4000f8e18ff */
[----:B------:R-:W-:Y:S02]  /*02d0*/  LOP3.LUT R3, R17, 0x80, RZ, 0xfc, !PT ;  /* 0x0000008011037812 */ /* 0x000fe400078efcff */
[----:B-1----:R-:W-:-:S04]  /*02e0*/  LOP3.LUT R9, R9, 0x7f, RZ, 0xc0, !PT ;  /* 0x0000007f09097812 */ /* 0x002fc800078ec0ff */
[----:B---3--:R-:W-:Y:S02]  /*02f0*/  LEA R18, R9, UR4, 0x3 ;  /* 0x0000000409127c11 */ /* 0x008fe4000f8e18ff */
[----:B------:R-:W-:-:S04]  /*0300*/  LOP3.LUT R9, R17, 0x180, RZ, 0xfc, !PT ;  /* 0x0000018011097812 */ /* 0x000fc800078efcff */
[----:B------:R-:W-:Y:S01]  /*0310*/  LEA R9, R9, UR4, 0x3 ;  /* 0x0000000409097c11 */ /* 0x000fe2000f8e18ff */
[----:B------:R-:W-:Y:S01]  /*0320*/  BAR.SYNC.DEFER_BLOCKING 0x0 ;  /* 0x0000000000007b1d */ /* 0x000fe20000010000 */
[C---:B--2---:R-:W-:Y:S01]  /*0330*/  FADD R21, R2.reuse, R12 ;  /* 0x0000000c02157221 */ /* 0x044fe20000000000 */
[C---:B------:R-:W-:Y:S01]  /*0340*/  FADD R13, R2.reuse, R13 ;  /* 0x0000000d020d7221 */ /* 0x040fe20000000000 */
[C---:B------:R-:W-:Y:S01]  /*0350*/  FADD R23, R2.reuse, R14 ;  /* 0x0000000e02177221 */ /* 0x040fe20000000000 */
[----:B------:R-:W-:Y:S01]  /*0360*/  FADD R15, R2, R15 ;  /* 0x0000000f020f7221 */ /* 0x000fe20000000000 */
[----:B------:R-:W-:Y:S01]  /*0370*/  LEA R14, R3, UR4, 0x3 ;  /* 0x00000004030e7c11 */ /* 0x000fe2000f8e18ff */
[----:B------:R-:W-:Y:S01]  /*0380*/  STS [R16], R21 ;  /* 0x0000001510007388 */ /* 0x000fe20000000800 */
[----:B------:R-:W-:-:S03]  /*0390*/  LOP3.LUT R3, R17, 0x100, RZ, 0xfc, !PT ;  /* 0x0000010011037812 */ /* 0x000fc600078efcff */
[----:B------:R-:W-:Y:S01]  /*03a0*/  STS [R16+0x8], R13 ;  /* 0x0000080d10007388 */ /* 0x000fe20000000800 */
[----:B------:R-:W-:-:S03]  /*03b0*/  LEA R20, R3, UR4, 0x3 ;  /* 0x0000000403147c11 */ /* 0x000fc6000f8e18ff */
[----:B------:R1:W-:Y:S04]  /*03c0*/  STS [R16+0x10], R23 ;  /* 0x0000101710007388 */ /* 0x0003e80000000800 */
[----:B------:R-:W-:Y:S01]  /*03d0*/  STS [R16+0x18], R15 ;  /* 0x0000180f10007388 */ /* 0x000fe20000000800 */
[C---:B----4-:R-:W-:Y:S01]  /*03e0*/  FADD R25, R2.reuse, R5 ;  /* 0x0000000502197221 */ /* 0x050fe20000000000 */
[C---:B------:R-:W-:Y:S01]  /*03f0*/  FADD R27, R2.reuse, R6 ;  /* 0x00000006021b7221 */ /* 0x040fe20000000000 */
[C---:B------:R-:W-:Y:S01]  /*0400*/  FADD R29, R2.reuse, R7 ;  /* 0x00000007021d7221 */ /* 0x040fe20000000000 */
[----:B------:R-:W-:Y:S01]  /*0410*/  BAR.SYNC.DEFER_BLOCKING 0x0 ;  /* 0x0000000000007b1d */ /* 0x000fe20000010000 */
[----:B------:R-:W-:Y:S01]  /*0420*/  LOP3.LUT R5, R8, 0x80, R17, 0xfe, !PT ;  /* 0x0000008008057812 */ /* 0x000fe200078efe11 */
[----:B-1----:R-:W-:Y:S01]  /*0430*/  FADD R23, R2, R4 ;  /* 0x0000000402177221 */ /* 0x002fe20000000000 */
[----:B------:R-:W-:-:S05]  /*0440*/  IMAD R7, R11, 0xc, R0 ;  /* 0x0000000c0b077824 */ /* 0x000fca00078e0200 */
[----:B------:R-:W1:Y:S01]  /*0450*/  LDC.64 R2, c[0x0][0x210] ;  /* 0x00008400ff027b82 */ /* 0x000e620000000a00 */
[----:B------:R-:W2:Y:S04]  /*0460*/  LDS R21, [R18] ;  /* 0x0000000012157984 */ /* 0x000ea80000000800 */
[----:B------:R-:W3:Y:S04]  /*0470*/  LDS R19, [R14] ;  /* 0x000000000e137984 */ /* 0x000ee80000000800 */
[----:B------:R-:W4:Y:S04]  /*0480*/  LDS R12, [R20] ;  /* 0x00000000140c7984 */ /* 0x000f280000000800 */
[----:B------:R-:W5:Y:S01]  /*0490*/  LDS R10, [R9] ;  /* 0x00000000090a7984 */ /* 0x000f620000000800 */
[----:B------:R-:W-:Y:S06]  /*04a0*/  BAR.SYNC.DEFER_BLOCKING 0x0 ;  /* 0x0000000000007b1d */ /* 0x000fec0000010000 */
[----:B------:R2:W-:Y:S04]  /*04b0*/  STS [R16], R23 ;  /* 0x0000001710007388 */ /* 0x0005e80000000800 */
[----:B------:R1:W-:Y:S04]  /*04c0*/  STS [R16+0x8], R25 ;  /* 0x0000081910007388 */ /* 0x0003e80000000800 */
[----:B------:R1:W-:Y:S01]  /*04d0*/  STS [R16+0x10], R27 ;  /* 0x0000101b10007388 */ /* 0x0003e20000000800 */
[----:B0-2---:R-:W-:-:S03]  /*04e0*/  IMAD R23, R5, 0xc, R0 ;  /* 0x0000000c05177824 */ /* 0x005fc600078e0200 */
[----:B------:R0:W-:Y:S01]  /*04f0*/  STS [R16+0x18], R29 ;  /* 0x0000181d10007388 */ /* 0x0001e20000000800 */
[--C-:B-1----:R-:W-:Y:S01]  /*0500*/  IMAD.WIDE R4, R7, 0x4, R2.reuse ;  /* 0x0000000407047825 */ /* 0x102fe200078e0202 */
[----:B------:R-:W-:Y:S01]  /*0510*/  LOP3.LUT R25, R11, 0x200, RZ, 0xfc, !PT ;  /* 0x000002000b197812 */ /* 0x000fe200078efcff */
[----:B------:R-:W-:Y:S02]  /*0520*/  BAR.SYNC.DEFER_BLOCKING 0x0 ;  /* 0x0000000000007b1d */ /* 0x000fe40000010000 */
[----:B------:R-:W-:Y:S01]  /*0530*/  IMAD.WIDE R6, R23, 0x4, R2 ;  /* 0x0000000417067825 */ /* 0x000fe200078e0202 */
[----:B------:R-:W-:Y:S02]  /*0540*/  LOP3.LUT R23, R8, 0x100, R17, 0xfe, !PT ;  /* 0x0000010008177812 */ /* 0x000fe400078efe11 */
[----:B------:R-:W-:Y:S01]  /*0550*/  LOP3.LUT R17, R8, 0x180, R17, 0xfe, !PT ;  /* 0x0000018008117812 */ /* 0x000fe200078efe11 */
[--C-:B------:R-:W-:Y:S01]  /*0560*/  IMAD R25, R25, 0xc, R0.reuse ;  /* 0x0000000c19197824 */ /* 0x100fe200078e0200 */
[----:B------:R-:W-:Y:S01]  /*0570*/  LOP3.LUT R27, R11, 0x280, RZ, 0xfc, !PT ;  /* 0x000002800b1b7812 */ /* 0x000fe200078efcff */
[--C-:B------:R-:W-:Y:S01]  /*0580*/  IMAD R23, R23, 0xc, R0.reuse ;  /* 0x0000000c17177824 */ /* 0x100fe200078e0200 */
[----:B0-----:R-:W-:Y:S01]  /*0590*/  LOP3.LUT R29, R11, 0x300, RZ, 0xfc, !PT ;  /* 0x000003000b1d7812 */ /* 0x001fe200078efcff */
[----:B------:R-:W-:-:S02]  /*05a0*/  IMAD R8, R17, 0xc, R0 ;  /* 0x0000000c11087824 */ /* 0x000fc400078e0200 */
[--C-:B------:R-:W-:Y:S02]  /*05b0*/  IMAD R27, R27, 0xc, R0.reuse ;  /* 0x0000000c1b1b7824 */ /* 0x100fe400078e0200 */
[----:B------:R-:W-:Y:S02]  /*05c0*/  IMAD R29, R29, 0xc, R0 ;  /* 0x0000000c1d1d7824 */ /* 0x000fe400078e0200 */
[--C-:B------:R-:W-:Y:S01]  /*05d0*/  IMAD.WIDE R16, R23, 0x4, R2.reuse ;  /* 0x0000000417107825 */ /* 0x100fe200078e0202 */
[----:B------:R-:W0:Y:S04]  /*05e0*/  LDS R15, [R18] ;  /* 0x00000000120f7984 */ /* 0x000e280000000800 */
[----:B------:R-:W1:Y:S04]  /*05f0*/  LDS R14, [R14] ;  /* 0x000000000e0e7984 */ /* 0x000e680000000800 */
[----:B------:R-:W2:Y:S04]  /*0600*/  LDS R13, [R20] ;  /* 0x00000000140d7984 */ /* 0x000ea80000000800 */
[----:B------:R5:W-:Y:S04]  /*0610*/  @!P0 STG.E desc[UR6][R4.64], R21 ;  /* 0x0000001504008986 */ /* 0x000be8000c101906 */
[----:B---3--:R3:W-:Y:S04]  /*0620*/  @!P0 STG.E desc[UR6][R6.64], R19 ;  /* 0x0000001306008986 */ /* 0x0087e8000c101906 */
[----:B----4-:R4:W-:Y:S01]  /*0630*/  @!P0 STG.E desc[UR6][R16.64], R12 ;  /* 0x0000000c10008986 */ /* 0x0109e2000c101906 */
[----:B-----5:R-:W-:-:S04]  /*0640*/  IMAD.WIDE R4, R8, 0x4, R2 ;  /* 0x0000000408047825 */ /* 0x020fc800078e0202 */
[--C-:B---3--:R-:W-:Y:S01]  /*0650*/  IMAD.WIDE R6, R25, 0x4, R2.reuse ;  /* 0x0000000419067825 */ /* 0x108fe200078e0202 */
[----:B------:R4:W-:Y:S03]  /*0660*/  @!P0 STG.E desc[UR6][R4.64], R10 ;  /* 0x0000000a04008986 */ /* 0x0009e6000c101906 */
[----:B------:R-:W-:-:S04]  /*0670*/  IMAD.WIDE R18, R27, 0x4, R2 ;  /* 0x000000041b127825 */ /* 0x000fc800078e0202 */
[----:B------:R-:W-:Y:S01]  /*0680*/  IMAD.WIDE R20, R29, 0x4, R2 ;  /* 0x000000041d147825 */ /* 0x000fe200078e0202 */
[----:B0-----:R4:W-:Y:S04]  /*0690*/  @!P0 STG.E desc[UR6][R6.64], R15 ;  /* 0x0000000f06008986 */ /* 0x0019e8000c101906 */
[----:B-1----:R4:W-:Y:S04]  /*06a0*/  @!P0 STG.E desc[UR6][R18.64], R14 ;  /* 0x0000000e12008986 */ /* 0x0029e8000c101906 */
[----:B--2---:R4:W-:Y:S01]  /*06b0*/  @!P0 STG.E desc[UR6][R20.64], R13 ;  /* 0x0000000d14008986 */ /* 0x0049e2000c101906 */
[----:B------:R-:W-:Y:S05]  /*06c0*/  @P0 EXIT ;  /* 0x000000000000094d */ /* 0x000fea0003800000 */
[----:B------:R-:W0:Y:S01]  /*06d0*/  LDS R9, [R9] ;  /* 0x0000000009097984 */ /* 0x000e220000000800 */
[----:B------:R-:W-:-:S05]  /*06e0*/  LOP3.LUT R11, R11, 0x380, RZ, 0xfc, !PT ;  /* 0x000003800b0b7812 */ /* 0x000fca00078efcff */
[----:B------:R-:W-:-:S04]  /*06f0*/  IMAD R11, R11, 0xc, R0 ;  /* 0x0000000c0b0b7824 */ /* 0x000fc800078e0200 */
[----:B------:R-:W-:-:S05]  /*0700*/  IMAD.WIDE R2, R11, 0x4, R2 ;  /* 0x000000040b027825 */ /* 0x000fca00078e0202 */
[----:B0-----:R-:W-:Y:S01]  /*0710*/  STG.E desc[UR6][R2.64], R9 ;  /* 0x0000000902007986 */ /* 0x001fe2000c101906 */
[----:B------:R-:W-:Y:S05]  /*0720*/  EXIT ;  /* 0x000000000000794d */ /* 0x000fea0003800000 */
.L_x_0:
[----:B------:R-:W-:-:S00]  /*0730*/  BRA `(.L_x_0) ;  /* 0xfffffffc00fc7947 */ /* 0x000fc0000383ffff */
[----:B------:R-:W-:-:S00]  /*0740*/  NOP ;  /* 0x0000000000007918 */ /* 0x000fc00000000000 */
        /* <DEDUP_REMOVED lines=11> */
.L_x_1:


//--------------------- .nv.shared.triton_poi_fused_clone_view_0 --------------------------
	.section	.nv.shared.triton_poi_fused_clone_view_0,"aw",@nobits
	.sectionflags	@""
	.align	16
	.zero		1024


//--------------------- .nv.constant0.triton_poi_fused_clone_view_0 --------------------------
	.section	.nv.constant0.triton_poi_fused_clone_view_0,"a",@progbits
	.sectionflags	@""
	.align	4
.nv.constant0.triton_poi_fused_clone_view_0:
	.zero		560
